//
// Generated by NVIDIA NVVM Compiler
//
// Compiler Build ID: CL-36424714
// Cuda compilation tools, release 13.0, V13.0.88
// Based on NVVM 20.0.0
//

.version 9.0
.target sm_100
.address_size 64

	// .globl	kernel
.extern .func  (.param .b32 func_retval0) vprintf
(
	.param .b64 vprintf_param_0,
	.param .b64 vprintf_param_1
)
;
.global .align 1 .b8 $str[28] = {105, 32, 97, 109, 32, 119, 111, 114, 107, 105, 110, 103, 46, 32, 103, 111, 116, 32, 112, 97, 114, 97, 109, 32, 37, 100, 10};

.visible .entry kernel(
	.param .u32 kernel_param_0,
	.param .u64 .ptr .align 1 kernel_param_1,
	.param .u64 kernel_param_2
)
{
	.local .align 8 .b8 	__local_depot0[8];
	.reg .b64 	%SP;
	.reg .b64 	%SPL;
	.reg .pred 	%p<2>;
	.reg .b32 	%r<7>;
	.reg .b64 	%rd<11>;

	mov.u64 	%SPL, __local_depot0;
	cvta.local.u64 	%SP, %SPL;
	ld.param.u32 	%r1, [kernel_param_0];
	ld.param.u64 	%rd2, [kernel_param_1];
	ld.param.u64 	%rd3, [kernel_param_2];
	add.u64 	%rd4, %SP, 0;
	add.u64 	%rd5, %SPL, 0;
	st.local.u32 	[%rd5], %r1;
	mov.u64 	%rd6, $str;
	cvta.global.u64 	%rd7, %rd6;
	{ // callseq 0, 0
	.param .b64 param0;
	st.param.b64 	[param0], %rd7;
	.param .b64 param1;
	st.param.b64 	[param1], %rd4;
	.param .b32 retval0;
	call.uni (retval0), 
	vprintf, 
	(
	param0, 
	param1
	);
	ld.param.b32 	%r2, [retval0];
	} // callseq 0
	mov.u32 	%r4, %tid.x;
	cvt.u64.u32 	%rd1, %r4;
	setp.le.u64 	%p1, %rd3, %rd1;
	@%p1 bra 	$L__BB0_2;
	cvta.to.global.u64 	%rd8, %rd2;
	shl.b64 	%rd9, %rd1, 2;
	add.s64 	%rd10, %rd8, %rd9;
	ld.global.u32 	%r5, [%rd10];
	add.s32 	%r6, %r5, 1;
	st.global.u32 	[%rd10], %r6;
$L__BB0_2:
	ret;

}


// ===== COMPILED SASS (sm_100) =====

	.target	sm_100

	.elftype	@"ET_EXEC"


//--------------------- .note.nv.tkinfo           --------------------------
	.section	.note.nv.tkinfo,"",@"SHT_NOTE"
	.sectionflags	@"SHF_NOTE_NV_TKINFO"
	.tkinfo
        /*0018*/ 	.word	0x00000002
        /*0030*/ 	.string	""
        /*0030*/ 	.string	"ptxas"
        /*0030*/ 	.string	"Cuda compilation tools, release 13.0, V13.0.88"
        /*0030*/ 	.string	"Build cuda_13.0.r13.0/compiler.36424714_0"
        /*0030*/ 	.string	"-arch sm_100 -m 64 "



//--------------------- .note.nv.cuinfo           --------------------------
	.section	.note.nv.cuinfo,"",@"SHT_NOTE"
	.sectionflags	@"SHF_NOTE_NV_CUINFO"
        /*0018*/ 	.short	0x0002
        /*001a*/ 	.short	0x0064
        /*001c*/ 	.short	0x0082
	.zero		2


//--------------------- .nv.info                  --------------------------
	.section	.nv.info,"",@"SHT_CUDA_INFO"
	.align	4


	//----- nvinfo : EIATTR_REGCOUNT
	.align		4
        /*0000*/ 	.byte	0x04, 0x2f
        /*0002*/ 	.short	(.L_2 - .L_1)
	.align		4
.L_1:
        /*0004*/ 	.word	index@(kernel)
        /*0008*/ 	.word	0x00000018


	//----- nvinfo : EIATTR_FRAME_SIZE
	.align		4
.L_2:
        /*000c*/ 	.byte	0x04, 0x11
        /*000e*/ 	.short	(.L_4 - .L_3)
	.align		4
.L_3:
        /*0010*/ 	.word	index@(kernel)
        /*0014*/ 	.word	0x00000008


	//----- nvinfo : EIATTR_MIN_STACK_SIZE
	.align		4
.L_4:
        /*0018*/ 	.byte	0x04, 0x12
        /*001a*/ 	.short	(.L_6 - .L_5)
	.align		4
.L_5:
        /*001c*/ 	.word	index@(kernel)
        /*0020*/ 	.word	0x00000008
.L_6:


//--------------------- .nv.compat                --------------------------
	.section	.nv.compat,"",@"SHT_CUDA_COMPAT_INFO"
	.align	4
        /*0000*/ 	.byte	0x02, 0x09, 0x00, 0x00, 0x02, 0x02, 0x01, 0x00, 0x02, 0x05, 0x05, 0x00, 0x03, 0x07, 0x01, 0x01
        /*0010*/ 	.byte	0x02, 0x03, 0x00, 0x00, 0x02, 0x06, 0x01, 0x00, 0x04, 0x0b, 0x08, 0x00, 0x09, 0x00, 0x00, 0x00
        /*0020*/ 	.byte	0x00, 0x00, 0x00, 0x00


//--------------------- .nv.info.kernel           --------------------------
	.section	.nv.info.kernel,"",@"SHT_CUDA_INFO"
	.sectionflags	@""
	.align	4


	//----- nvinfo : EIATTR_CUDA_API_VERSION
	.align		4
        /*0000*/ 	.byte	0x04, 0x37
        /*0002*/ 	.short	(.L_8 - .L_7)
.L_7:
        /*0004*/ 	.word	0x00000082


	//----- nvinfo : EIATTR_KPARAM_INFO
	.align		4
.L_8:
        /*0008*/ 	.byte	0x04, 0x17
        /*000a*/ 	.short	(.L_10 - .L_9)
.L_9:
        /*000c*/ 	.word	0x00000000
        /*0010*/ 	.short	0x0002
        /*0012*/ 	.short	0x0010
        /*0014*/ 	.byte	0x00, 0xf0, 0x21, 0x00


	//----- nvinfo : EIATTR_KPARAM_INFO
	.align		4
.L_10:
        /*0018*/ 	.byte	0x04, 0x17
        /*001a*/ 	.short	(.L_12 - .L_11)
.L_11:
        /*001c*/ 	.word	0x00000000
        /*0020*/ 	.short	0x0001
        /*0022*/ 	.short	0x0008
        /*0024*/ 	.byte	0x00, 0xf5, 0x21, 0x00


	//----- nvinfo : EIATTR_KPARAM_INFO
	.align		4
.L_12:
        /*0028*/ 	.byte	0x04, 0x17
        /*002a*/ 	.short	(.L_14 - .L_13)
.L_13:
        /*002c*/ 	.word	0x00000000
        /*0030*/ 	.short	0x0000
        /*0032*/ 	.short	0x0000
        /*0034*/ 	.byte	0x00, 0xf0, 0x11, 0x00


	//----- nvinfo : EIATTR_SPARSE_MMA_MASK
	.align		4
.L_14:
        /*0038*/ 	.byte	0x03, 0x50
        /*003a*/ 	.short	0x0000


	//----- nvinfo : EIATTR_MAXREG_COUNT
	.align		4
        /*003c*/ 	.byte	0x03, 0x1b
        /*003e*/ 	.short	0x00ff


	//----- nvinfo : EIATTR_EXTERNS
	.align		4
        /*0040*/ 	.byte	0x04, 0x0f
        /*0042*/ 	.short	(.L_16 - .L_15)


	//   ....[0]....
	.align		4
.L_15:
        /*0044*/ 	.word	index@(vprintf)


	//----- nvinfo : EIATTR_MERCURY_ISA_VERSION
	.align		4
.L_16:
        /*0048*/ 	.byte	0x03, 0x5f
        /*004a*/ 	.short	0x0101


	//----- nvinfo : EIATTR_VRC_CTA_INIT_COUNT
	.align		4
        /*004c*/ 	.byte	0x02, 0x4a
	.zero		1
	.zero		1


	//----- nvinfo : EIATTR_SYSCALL_OFFSETS
	.align		4
        /*0050*/ 	.byte	0x04, 0x46
        /*0052*/ 	.short	(.L_18 - .L_17)


	//   ....[0]....
.L_17:
        /*0054*/ 	.word	0x000000e0


	//----- nvinfo : EIATTR_EXIT_INSTR_OFFSETS
	.align		4
.L_18:
        /*0058*/ 	.byte	0x04, 0x1c
        /*005a*/ 	.short	(.L_20 - .L_19)


	//   ....[0]....
.L_19:
        /*005c*/ 	.word	0x00000130


	//   ....[1]....
        /*0060*/ 	.word	0x000001b0


	//----- nvinfo : EIATTR_CRS_STACK_SIZE
	.align		4
.L_20:
        /*0064*/ 	.byte	0x04, 0x1e
        /*0066*/ 	.short	(.L_22 - .L_21)
.L_21:
        /*0068*/ 	.word	0x00000000


	//----- nvinfo : EIATTR_CBANK_PARAM_SIZE
	.align		4
.L_22:
        /*006c*/ 	.byte	0x03, 0x19
        /*006e*/ 	.short	0x0018


	//----- nvinfo : EIATTR_PARAM_CBANK
	.align		4
        /*0070*/ 	.byte	0x04, 0x0a
        /*0072*/ 	.short	(.L_24 - .L_23)
	.align		4
.L_23:
        /*0074*/ 	.word	index@(.nv.constant0.kernel)
        /*0078*/ 	.short	0x0380
        /*007a*/ 	.short	0x0018


	//----- nvinfo : EIATTR_SW_WAR
	.align		4
.L_24:
        /*007c*/ 	.byte	0x04, 0x36
        /*007e*/ 	.short	(.L_26 - .L_25)
.L_25:
        /*0080*/ 	.word	0x00000008
.L_26:


//--------------------- .nv.callgraph             --------------------------
	.section	.nv.callgraph,"",@"SHT_CUDA_CALLGRAPH"
	.align	4
	.sectionentsize	8
	.align		4
        /*0000*/ 	.word	0x00000000
	.align		4
        /*0004*/ 	.word	0xffffffff
	.align		4
        /*0008*/ 	.word	index@(kernel)
	.align		4
        /*000c*/ 	.word	index@(vprintf)
	.align		4
        /*0010*/ 	.word	0x00000000
	.align		4
        /*0014*/ 	.word	0xfffffffe
	.align		4
        /*0018*/ 	.word	0x00000000
	.align		4
        /*001c*/ 	.word	0xfffffffd
	.align		4
        /*0020*/ 	.word	0x00000000
	.align		4
        /*0024*/ 	.word	0xfffffffc


//--------------------- .nv.constant4             --------------------------
	.section	.nv.constant4,"a",@progbits
	.align	8
	.align		8
.nv.constant4:
        /*0000*/ 	.dword	vprintf
	.align		8
        /*0008*/ 	.dword	$str


//--------------------- .text.kernel              --------------------------
	.section	.text.kernel,"ax",@progbits
	.align	128
        .global         kernel
        .type           kernel,@function
        .size           kernel,(.L_x_2 - kernel)
        .other          kernel,@"STO_CUDA_ENTRY STV_DEFAULT"
kernel:
.text.kernel:
[----:B------:R-:W0:Y:S08]  /*0000*/  LDC R1, c[0x0][0x37c] ;  /* 0x0000df00ff017b82 */ /* 0x000e300000000800 */
[----:B------:R-:W1:Y:S01]  /*0010*/  LDC R8, c[0x0][0x380] ;  /* 0x0000e000ff087b82 */ /* 0x000e620000000800 */
[----:B0-----:R-:W-:Y:S01]  /*0020*/  VIADD R1, R1, 0xfffffff8 ;  /* 0xfffffff801017836 */ /* 0x001fe20000000000 */
[----:B------:R-:W-:Y:S01]  /*0030*/  MOV R0, 0x0 ;  /* 0x0000000000007802 */ /* 0x000fe20000000f00 */
[----:B------:R-:W0:Y:S01]  /*0040*/  LDCU UR4, c[0x0][0x2f8] ;  /* 0x00005f00ff0477ac */ /* 0x000e220008000800 */
[----:B------:R-:W2:Y:S04]  /*0050*/  LDCU.64 UR6, c[0x4][0x8] ;  /* 0x01000100ff0677ac */ /* 0x000ea80008000a00 */
[----:B------:R3:W4:Y:S01]  /*0060*/  LDC.64 R2, c[0x4][R0] ;  /* 0x0100000000027b82 */ /* 0x0007220000000a00 */
[----:B------:R-:W5:Y:S01]  /*0070*/  LDCU UR5, c[0x0][0x2fc] ;  /* 0x00005f80ff0577ac */ /* 0x000f620008000800 */
[----:B0-----:R-:W-:Y:S01]  /*0080*/  IADD3 R6, P0, PT, R1, UR4, RZ ;  /* 0x0000000401067c10 */ /* 0x001fe2000ff1e0ff */
[----:B-1----:R3:W-:Y:S01]  /*0090*/  STL [R1], R8 ;  /* 0x0000000801007387 */ /* 0x0027e20000100800 */
[----:B--2---:R-:W-:-:S02]  /*00a0*/  IMAD.U32 R4, RZ, RZ, UR6 ;  /* 0x00000006ff047e24 */ /* 0x004fc4000f8e00ff */
[----:B------:R-:W-:Y:S02]  /*00b0*/  IMAD.U32 R5, RZ, RZ, UR7 ;  /* 0x00000007ff057e24 */ /* 0x000fe4000f8e00ff */
[----:B-----5:R-:W-:-:S07]  /*00c0*/  IMAD.X R7, RZ, RZ, UR5, P0 ;  /* 0x00000005ff077e24 */ /* 0x020fce00080e06ff */
[----:B------:R-:W-:-:S07]  /*00d0*/  LEPC R20, `(.L_x_0) ;  /* 0x000000001014794e */ /* 0x000fce0000000000 */
[----:B---34-:R-:W-:Y:S05]  /*00e0*/  CALL.ABS.NOINC R2 ;  /* 0x0000000002007343 */ /* 0x018fea0003c00000 */
.L_x_0:
[----:B------:R-:W0:Y:S01]  /*00f0*/  S2R R0, SR_TID.X ;  /* 0x0000000000007919 */ /* 0x000e220000002100 */
[----:B------:R-:W0:Y:S02]  /*0100*/  LDCU.64 UR4, c[0x0][0x390] ;  /* 0x00007200ff0477ac */ /* 0x000e240008000a00 */
[----:B0-----:R-:W-:-:S04]  /*0110*/  ISETP.GE.U32.AND P0, PT, R0, UR4, PT ;  /* 0x0000000400007c0c */ /* 0x001fc8000bf06070 */
[----:B------:R-:W-:-:S13]  /*0120*/  ISETP.GE.U32.AND.EX P0, PT, RZ, UR5, PT, P0 ;  /* 0x00000005ff007c0c */ /* 0x000fda000bf06100 */
[----:B------:R-:W-:Y:S05]  /*0130*/  @P0 EXIT ;  /* 0x000000000000094d */ /* 0x000fea0003800000 */
[----:B------:R-:W0:Y:S01]  /*0140*/  LDCU.64 UR6, c[0x0][0x388] ;  /* 0x00007100ff0677ac */ /* 0x000e220008000a00 */
[----:B------:R-:W1:Y:S01]  /*0150*/  LDCU.64 UR4, c[0x0][0x358] ;  /* 0x00006b00ff0477ac */ /* 0x000e620008000a00 */
[----:B0-----:R-:W-:-:S04]  /*0160*/  LEA R2, P0, R0, UR6, 0x2 ;  /* 0x0000000600027c11 */ /* 0x001fc8000f8010ff */
[----:B------:R-:W-:-:S05]  /*0170*/  LEA.HI.X R3, R0, UR7, RZ, 0x2, P0 ;  /* 0x0000000700037c11 */ /* 0x000fca00080f14ff */
[----:B-1----:R-:W2:Y:S02]  /*0180*/  LDG.E R0, desc[UR4][R2.64] ;  /* 0x0000000402007981 */ /* 0x002ea4000c1e1900 */
[----:B--2---:R-:W-:-:S05]  /*0190*/  VIADD R5, R0, 0x1 ;  /* 0x0000000100057836 */ /* 0x004fca0000000000 */
[----:B------:R-:W-:Y:S01]  /*01a0*/  STG.E desc[UR4][R2.64], R5 ;  /* 0x0000000502007986 */ /* 0x000fe2000c101904 */
[----:B------:R-:W-:Y:S05]  /*01b0*/  EXIT ;  /* 0x000000000000794d */ /* 0x000fea0003800000 */
.L_x_1:
[----:B------:R-:W-:-:S00]  /*01c0*/  BRA `(.L_x_1) ;  /* 0xfffffffc00fc7947 */ /* 0x000fc0000383ffff */
[----:B------:R-:W-:-:S00]  /*01d0*/  NOP ;  /* 0x0000000000007918 */ /* 0x000fc00000000000 */
        /* <DEDUP_REMOVED lines=10> */
.L_x_2:


//--------------------- .nv.global.init           --------------------------
	.section	.nv.global.init,"aw",@progbits
.nv.global.init:
	.type		$str,@object
	.size		$str,(.L_0 - $str)
$str:
        /*0000*/ 	.byte	0x69, 0x20, 0x61, 0x6d, 0x20, 0x77, 0x6f, 0x72, 0x6b, 0x69, 0x6e, 0x67, 0x2e, 0x20, 0x67, 0x6f
        /*0010*/ 	.byte	0x74, 0x20, 0x70, 0x61, 0x72, 0x61, 0x6d, 0x20, 0x25, 0x64, 0x0a, 0x00
.L_0:


//--------------------- .nv.shared.reserved.0     --------------------------
	.section	.nv.shared.reserved.0,"aw",@nobits
	.weak		__nv_reservedSMEM_offset_0_alias
	.size		__nv_reservedSMEM_offset_0_alias, 0, 64
	.other		__nv_reservedSMEM_offset_0_alias,@"STO_CUDA_RESERVED_SHARED STV_DEFAULT"
__nv_reservedSMEM_offset_0_alias:
	.zero		0
	.zero		64


//--------------------- .nv.constant0.kernel      --------------------------
	.section	.nv.constant0.kernel,"a",@progbits
	.sectionflags	@""
	.align	4
.nv.constant0.kernel:
	.zero		920


//--------------------- SYMBOLS --------------------------

	.type		.nv.reservedSmem.offset0,@object
	.size		.nv.reservedSmem.offset0,0x4
	.type		vprintf,@function
